//
// Generated by NVIDIA NVVM Compiler
//
// Compiler Build ID: CL-36424714
// Cuda compilation tools, release 13.0, V13.0.88
// Based on NVVM 20.0.0
//

.version 9.0
.target sm_100
.address_size 64

	// .globl	_Z7reduce0PfS_i
.extern .shared .align 16 .b8 sdata[];

.visible .entry _Z7reduce0PfS_i(
	.param .u64 .ptr .align 1 _Z7reduce0PfS_i_param_0,
	.param .u64 .ptr .align 1 _Z7reduce0PfS_i_param_1,
	.param .u32 _Z7reduce0PfS_i_param_2
)
{
	.reg .pred 	%p<6>;
	.reg .b32 	%r<17>;
	.reg .b32 	%f<9>;
	.reg .b64 	%rd<9>;

	ld.param.u64 	%rd1, [_Z7reduce0PfS_i_param_0];
	ld.param.u64 	%rd2, [_Z7reduce0PfS_i_param_1];
	ld.param.u32 	%r8, [_Z7reduce0PfS_i_param_2];
	mov.u32 	%r1, %tid.x;
	mov.u32 	%r2, %ctaid.x;
	mov.u32 	%r3, %ntid.x;
	mad.lo.s32 	%r4, %r2, %r3, %r1;
	setp.ge.u32 	%p1, %r4, %r8;
	mov.f32 	%f8, 0f00000000;
	@%p1 bra 	$L__BB0_2;
	cvta.to.global.u64 	%rd3, %rd2;
	mul.wide.u32 	%rd4, %r4, 4;
	add.s64 	%rd5, %rd3, %rd4;
	ld.global.f32 	%f8, [%rd5];
$L__BB0_2:
	shl.b32 	%r9, %r1, 2;
	mov.u32 	%r10, sdata;
	add.s32 	%r5, %r10, %r9;
	st.shared.f32 	[%r5], %f8;
	bar.sync 	0;
	setp.lt.u32 	%p2, %r3, 2;
	@%p2 bra 	$L__BB0_7;
	mov.b32 	%r16, 1;
$L__BB0_4:
	shl.b32 	%r7, %r16, 1;
	add.s32 	%r12, %r7, -1;
	and.b32  	%r13, %r12, %r1;
	setp.ne.s32 	%p3, %r13, 0;
	@%p3 bra 	$L__BB0_6;
	shl.b32 	%r14, %r16, 2;
	add.s32 	%r15, %r5, %r14;
	ld.shared.f32 	%f4, [%r15];
	ld.shared.f32 	%f5, [%r5];
	add.f32 	%f6, %f4, %f5;
	st.shared.f32 	[%r5], %f6;
$L__BB0_6:
	bar.sync 	0;
	setp.lt.u32 	%p4, %r7, %r3;
	mov.u32 	%r16, %r7;
	@%p4 bra 	$L__BB0_4;
$L__BB0_7:
	setp.ne.s32 	%p5, %r1, 0;
	@%p5 bra 	$L__BB0_9;
	ld.shared.f32 	%f7, [sdata];
	cvta.to.global.u64 	%rd6, %rd1;
	mul.wide.u32 	%rd7, %r2, 4;
	add.s64 	%rd8, %rd6, %rd7;
	st.global.f32 	[%rd8], %f7;
$L__BB0_9:
	ret;

}
	// .globl	_Z7reduce1PfS_i
.visible .entry _Z7reduce1PfS_i(
	.param .u64 .ptr .align 1 _Z7reduce1PfS_i_param_0,
	.param .u64 .ptr .align 1 _Z7reduce1PfS_i_param_1,
	.param .u32 _Z7reduce1PfS_i_param_2
)
{
	.reg .pred 	%p<6>;
	.reg .b32 	%r<20>;
	.reg .b32 	%f<9>;
	.reg .b64 	%rd<9>;

	ld.param.u64 	%rd1, [_Z7reduce1PfS_i_param_0];
	ld.param.u64 	%rd2, [_Z7reduce1PfS_i_param_1];
	ld.param.u32 	%r8, [_Z7reduce1PfS_i_param_2];
	mov.u32 	%r1, %tid.x;
	mov.u32 	%r2, %ctaid.x;
	mov.u32 	%r3, %ntid.x;
	mad.lo.s32 	%r4, %r2, %r3, %r1;
	setp.ge.u32 	%p1, %r4, %r8;
	mov.f32 	%f8, 0f00000000;
	@%p1 bra 	$L__BB1_2;
	cvta.to.global.u64 	%rd3, %rd2;
	mul.wide.u32 	%rd4, %r4, 4;
	add.s64 	%rd5, %rd3, %rd4;
	ld.global.f32 	%f8, [%rd5];
$L__BB1_2:
	shl.b32 	%r9, %r1, 2;
	mov.u32 	%r10, sdata;
	add.s32 	%r11, %r10, %r9;
	st.shared.f32 	[%r11], %f8;
	bar.sync 	0;
	setp.lt.u32 	%p2, %r3, 2;
	@%p2 bra 	$L__BB1_7;
	mov.b32 	%r19, 1;
$L__BB1_4:
	shl.b32 	%r6, %r19, 1;
	mul.lo.s32 	%r7, %r6, %r1;
	setp.ge.u32 	%p3, %r7, %r3;
	@%p3 bra 	$L__BB1_6;
	add.s32 	%r13, %r7, %r19;
	shl.b32 	%r14, %r13, 2;
	add.s32 	%r16, %r10, %r14;
	ld.shared.f32 	%f4, [%r16];
	shl.b32 	%r17, %r7, 2;
	add.s32 	%r18, %r10, %r17;
	ld.shared.f32 	%f5, [%r18];
	add.f32 	%f6, %f4, %f5;
	st.shared.f32 	[%r18], %f6;
$L__BB1_6:
	bar.sync 	0;
	setp.lt.u32 	%p4, %r6, %r3;
	mov.u32 	%r19, %r6;
	@%p4 bra 	$L__BB1_4;
$L__BB1_7:
	setp.ne.s32 	%p5, %r1, 0;
	@%p5 bra 	$L__BB1_9;
	ld.shared.f32 	%f7, [sdata];
	cvta.to.global.u64 	%rd6, %rd1;
	mul.wide.u32 	%rd7, %r2, 4;
	add.s64 	%rd8, %rd6, %rd7;
	st.global.f32 	[%rd8], %f7;
$L__BB1_9:
	ret;

}


// ===== COMPILED SASS (sm_100) =====

	.target	sm_100

	.elftype	@"ET_EXEC"


//--------------------- .note.nv.tkinfo           --------------------------
	.section	.note.nv.tkinfo,"",@"SHT_NOTE"
	.sectionflags	@"SHF_NOTE_NV_TKINFO"
	.tkinfo
        /*0018*/ 	.word	0x00000002
        /*0030*/ 	.string	""
        /*0030*/ 	.string	"ptxas"
        /*0030*/ 	.string	"Cuda compilation tools, release 13.0, V13.0.88"
        /*0030*/ 	.string	"Build cuda_13.0.r13.0/compiler.36424714_0"
        /*0030*/ 	.string	"-arch sm_100 -m 64 "



//--------------------- .note.nv.cuinfo           --------------------------
	.section	.note.nv.cuinfo,"",@"SHT_NOTE"
	.sectionflags	@"SHF_NOTE_NV_CUINFO"
        /*0018*/ 	.short	0x0002
        /*001a*/ 	.short	0x0064
        /*001c*/ 	.short	0x0082
	.zero		2


//--------------------- .nv.info                  --------------------------
	.section	.nv.info,"",@"SHT_CUDA_INFO"
	.align	4


	//----- nvinfo : EIATTR_REGCOUNT
	.align		4
        /*0000*/ 	.byte	0x04, 0x2f
        /*0002*/ 	.short	(.L_1 - .L_0)
	.align		4
.L_0:
        /*0004*/ 	.word	index@(_Z7reduce0PfS_i)
        /*0008*/ 	.word	0x0000000b


	//----- nvinfo : EIATTR_FRAME_SIZE
	.align		4
.L_1:
        /*000c*/ 	.byte	0x04, 0x11
        /*000e*/ 	.short	(.L_3 - .L_2)
	.align		4
.L_2:
        /*0010*/ 	.word	index@(_Z7reduce0PfS_i)
        /*0014*/ 	.word	0x00000000


	//----- nvinfo : EIATTR_REGCOUNT
	.align		4
.L_3:
        /*0018*/ 	.byte	0x04, 0x2f
        /*001a*/ 	.short	(.L_5 - .L_4)
	.align		4
.L_4:
        /*001c*/ 	.word	index@(_Z7reduce1PfS_i)
        /*0020*/ 	.word	0x0000000a


	//----- nvinfo : EIATTR_FRAME_SIZE
	.align		4
.L_5:
        /*0024*/ 	.byte	0x04, 0x11
        /*0026*/ 	.short	(.L_7 - .L_6)
	.align		4
.L_6:
        /*0028*/ 	.word	index@(_Z7reduce1PfS_i)
        /*002c*/ 	.word	0x00000000


	//----- nvinfo : EIATTR_MIN_STACK_SIZE
	.align		4
.L_7:
        /*0030*/ 	.byte	0x04, 0x12
        /*0032*/ 	.short	(.L_9 - .L_8)
	.align		4
.L_8:
        /*0034*/ 	.word	index@(_Z7reduce1PfS_i)
        /*0038*/ 	.word	0x00000000


	//----- nvinfo : EIATTR_MIN_STACK_SIZE
	.align		4
.L_9:
        /*003c*/ 	.byte	0x04, 0x12
        /*003e*/ 	.short	(.L_11 - .L_10)
	.align		4
.L_10:
        /*0040*/ 	.word	index@(_Z7reduce0PfS_i)
        /*0044*/ 	.word	0x00000000
.L_11:


//--------------------- .nv.compat                --------------------------
	.section	.nv.compat,"",@"SHT_CUDA_COMPAT_INFO"
	.align	4
        /*0000*/ 	.byte	0x02, 0x09, 0x00, 0x00, 0x02, 0x02, 0x01, 0x00, 0x02, 0x05, 0x05, 0x00, 0x03, 0x07, 0x01, 0x01
        /*0010*/ 	.byte	0x02, 0x03, 0x00, 0x00, 0x02, 0x06, 0x01, 0x00, 0x04, 0x0b, 0x08, 0x00, 0x09, 0x00, 0x00, 0x00
        /*0020*/ 	.byte	0x00, 0x00, 0x00, 0x00


//--------------------- .nv.info._Z7reduce1PfS_i  --------------------------
	.section	.nv.info._Z7reduce1PfS_i,"",@"SHT_CUDA_INFO"
	.sectionflags	@""
	.align	4


	//----- nvinfo : EIATTR_CUDA_API_VERSION
	.align		4
        /*0000*/ 	.byte	0x04, 0x37
        /*0002*/ 	.short	(.L_13 - .L_12)
.L_12:
        /*0004*/ 	.word	0x00000082


	//----- nvinfo : EIATTR_KPARAM_INFO
	.align		4
.L_13:
        /*0008*/ 	.byte	0x04, 0x17
        /*000a*/ 	.short	(.L_15 - .L_14)
.L_14:
        /*000c*/ 	.word	0x00000000
        /*0010*/ 	.short	0x0002
        /*0012*/ 	.short	0x0010
        /*0014*/ 	.byte	0x00, 0xf0, 0x11, 0x00


	//----- nvinfo : EIATTR_KPARAM_INFO
	.align		4
.L_15:
        /*0018*/ 	.byte	0x04, 0x17
        /*001a*/ 	.short	(.L_17 - .L_16)
.L_16:
        /*001c*/ 	.word	0x00000000
        /*0020*/ 	.short	0x0001
        /*0022*/ 	.short	0x0008
        /*0024*/ 	.byte	0x00, 0xf5, 0x21, 0x00


	//----- nvinfo : EIATTR_KPARAM_INFO
	.align		4
.L_17:
        /*0028*/ 	.byte	0x04, 0x17
        /*002a*/ 	.short	(.L_19 - .L_18)
.L_18:
        /*002c*/ 	.word	0x00000000
        /*0030*/ 	.short	0x0000
        /*0032*/ 	.short	0x0000
        /*0034*/ 	.byte	0x00, 0xf5, 0x21, 0x00


	//----- nvinfo : EIATTR_SPARSE_MMA_MASK
	.align		4
.L_19:
        /*0038*/ 	.byte	0x03, 0x50
        /*003a*/ 	.short	0x0000


	//----- nvinfo : EIATTR_MAXREG_COUNT
	.align		4
        /*003c*/ 	.byte	0x03, 0x1b
        /*003e*/ 	.short	0x00ff


	//----- nvinfo : EIATTR_NUM_BARRIERS
	.align		4
        /*0040*/ 	.byte	0x02, 0x4c
        /*0042*/ 	.byte	0x01
	.zero		1


	//----- nvinfo : EIATTR_MERCURY_ISA_VERSION
	.align		4
        /*0044*/ 	.byte	0x03, 0x5f
        /*0046*/ 	.short	0x0101


	//----- nvinfo : EIATTR_VRC_CTA_INIT_COUNT
	.align		4
        /*0048*/ 	.byte	0x02, 0x4a
	.zero		1
	.zero		1


	//----- nvinfo : EIATTR_EXIT_INSTR_OFFSETS
	.align		4
        /*004c*/ 	.byte	0x04, 0x1c
        /*004e*/ 	.short	(.L_21 - .L_20)


	//   ....[0]....
.L_20:
        /*0050*/ 	.word	0x00000240


	//   ....[1]....
        /*0054*/ 	.word	0x000002c0


	//----- nvinfo : EIATTR_CBANK_PARAM_SIZE
	.align		4
.L_21:
        /*0058*/ 	.byte	0x03, 0x19
        /*005a*/ 	.short	0x0014


	//----- nvinfo : EIATTR_PARAM_CBANK
	.align		4
        /*005c*/ 	.byte	0x04, 0x0a
        /*005e*/ 	.short	(.L_23 - .L_22)
	.align		4
.L_22:
        /*0060*/ 	.word	index@(.nv.constant0._Z7reduce1PfS_i)
        /*0064*/ 	.short	0x0380
        /*0066*/ 	.short	0x0014


	//----- nvinfo : EIATTR_SW_WAR
	.align		4
.L_23:
        /*0068*/ 	.byte	0x04, 0x36
        /*006a*/ 	.short	(.L_25 - .L_24)
.L_24:
        /*006c*/ 	.word	0x00000008
.L_25:


//--------------------- .nv.info._Z7reduce0PfS_i  --------------------------
	.section	.nv.info._Z7reduce0PfS_i,"",@"SHT_CUDA_INFO"
	.sectionflags	@""
	.align	4


	//----- nvinfo : EIATTR_CUDA_API_VERSION
	.align		4
        /*0000*/ 	.byte	0x04, 0x37
        /*0002*/ 	.short	(.L_27 - .L_26)
.L_26:
        /*0004*/ 	.word	0x00000082


	//----- nvinfo : EIATTR_KPARAM_INFO
	.align		4
.L_27:
        /*0008*/ 	.byte	0x04, 0x17
        /*000a*/ 	.short	(.L_29 - .L_28)
.L_28:
        /*000c*/ 	.word	0x00000000
        /*0010*/ 	.short	0x0002
        /*0012*/ 	.short	0x0010
        /*0014*/ 	.byte	0x00, 0xf0, 0x11, 0x00


	//----- nvinfo : EIATTR_KPARAM_INFO
	.align		4
.L_29:
        /*0018*/ 	.byte	0x04, 0x17
        /*001a*/ 	.short	(.L_31 - .L_30)
.L_30:
        /*001c*/ 	.word	0x00000000
        /*0020*/ 	.short	0x0001
        /*0022*/ 	.short	0x0008
        /*0024*/ 	.byte	0x00, 0xf5, 0x21, 0x00


	//----- nvinfo : EIATTR_KPARAM_INFO
	.align		4
.L_31:
        /*0028*/ 	.byte	0x04, 0x17
        /*002a*/ 	.short	(.L_33 - .L_32)
.L_32:
        /*002c*/ 	.word	0x00000000
        /*0030*/ 	.short	0x0000
        /*0032*/ 	.short	0x0000
        /*0034*/ 	.byte	0x00, 0xf5, 0x21, 0x00


	//----- nvinfo : EIATTR_SPARSE_MMA_MASK
	.align		4
.L_33:
        /*0038*/ 	.byte	0x03, 0x50
        /*003a*/ 	.short	0x0000


	//----- nvinfo : EIATTR_MAXREG_COUNT
	.align		4
        /*003c*/ 	.byte	0x03, 0x1b
        /*003e*/ 	.short	0x00ff


	//----- nvinfo : EIATTR_NUM_BARRIERS
	.align		4
        /*0040*/ 	.byte	0x02, 0x4c
        /*0042*/ 	.byte	0x01
	.zero		1


	//----- nvinfo : EIATTR_MERCURY_ISA_VERSION
	.align		4
        /*0044*/ 	.byte	0x03, 0x5f
        /*0046*/ 	.short	0x0101


	//----- nvinfo : EIATTR_VRC_CTA_INIT_COUNT
	.align		4
        /*0048*/ 	.byte	0x02, 0x4a
	.zero		1
	.zero		1


	//----- nvinfo : EIATTR_EXIT_INSTR_OFFSETS
	.align		4
        /*004c*/ 	.byte	0x04, 0x1c
        /*004e*/ 	.short	(.L_35 - .L_34)


	//   ....[0]....
.L_34:
        /*0050*/ 	.word	0x00000220


	//   ....[1]....
        /*0054*/ 	.word	0x000002a0


	//----- nvinfo : EIATTR_CBANK_PARAM_SIZE
	.align		4
.L_35:
        /*0058*/ 	.byte	0x03, 0x19
        /*005a*/ 	.short	0x0014


	//----- nvinfo : EIATTR_PARAM_CBANK
	.align		4
        /*005c*/ 	.byte	0x04, 0x0a
        /*005e*/ 	.short	(.L_37 - .L_36)
	.align		4
.L_36:
        /*0060*/ 	.word	index@(.nv.constant0._Z7reduce0PfS_i)
        /*0064*/ 	.short	0x0380
        /*0066*/ 	.short	0x0014


	//----- nvinfo : EIATTR_SW_WAR
	.align		4
.L_37:
        /*0068*/ 	.byte	0x04, 0x36
        /*006a*/ 	.short	(.L_39 - .L_38)
.L_38:
        /*006c*/ 	.word	0x00000008
.L_39:


//--------------------- .nv.callgraph             --------------------------
	.section	.nv.callgraph,"",@"SHT_CUDA_CALLGRAPH"
	.align	4
	.sectionentsize	8
	.align		4
        /*0000*/ 	.word	0x00000000
	.align		4
        /*0004*/ 	.word	0xffffffff
	.align		4
        /*0008*/ 	.word	0x00000000
	.align		4
        /*000c*/ 	.word	0xfffffffe
	.align		4
        /*0010*/ 	.word	0x00000000
	.align		4
        /*0014*/ 	.word	0xfffffffd
	.align		4
        /*0018*/ 	.word	0x00000000
	.align		4
        /*001c*/ 	.word	0xfffffffc


//--------------------- .text._Z7reduce1PfS_i     --------------------------
	.section	.text._Z7reduce1PfS_i,"ax",@progbits
	.align	128
        .global         _Z7reduce1PfS_i
        .type           _Z7reduce1PfS_i,@function
        .size           _Z7reduce1PfS_i,(.L_x_6 - _Z7reduce1PfS_i)
        .other          _Z7reduce1PfS_i,@"STO_CUDA_ENTRY STV_DEFAULT"
_Z7reduce1PfS_i:
.text._Z7reduce1PfS_i:
[----:B------:R-:W-:Y:S01]  /*0000*/  LDC R1, c[0x0][0x37c] ;  /* 0x0000df00ff017b82 */ /* 0x000fe20000000800 */
[----:B------:R-:W0:Y:S01]  /*0010*/  S2R R4, SR_TID.X ;  /* 0x0000000000047919 */ /* 0x000e220000002100 */
[----:B------:R-:W0:Y:S01]  /*0020*/  LDCU UR7, c[0x0][0x360] ;  /* 0x00006c00ff0777ac */ /* 0x000e220008000800 */
[----:B------:R-:W-:Y:S01]  /*0030*/  IMAD.MOV.U32 R0, RZ, RZ, RZ ;  /* 0x000000ffff007224 */ /* 0x000fe200078e00ff */
[----:B------:R-:W0:Y:S01]  /*0040*/  S2R R7, SR_CTAID.X ;  /* 0x0000000000077919 */ /* 0x000e220000002500 */
[----:B------:R-:W1:Y:S01]  /*0050*/  LDCU UR4, c[0x0][0x390] ;  /* 0x00007200ff0477ac */ /* 0x000e620008000800 */
[----:B------:R-:W2:Y:S01]  /*0060*/  LDCU.64 UR8, c[0x0][0x358] ;  /* 0x00006b00ff0877ac */ /* 0x000ea20008000a00 */
[----:B0-----:R-:W-:-:S05]  /*0070*/  IMAD R5, R7, UR7, R4 ;  /* 0x0000000707057c24 */ /* 0x001fca000f8e0204 */
[----:B-1----:R-:W-:-:S13]  /*0080*/  ISETP.GE.U32.AND P0, PT, R5, UR4, PT ;  /* 0x0000000405007c0c */ /* 0x002fda000bf06070 */
[----:B------:R-:W0:Y:S02]  /*0090*/  @!P0 LDC.64 R2, c[0x0][0x388] ;  /* 0x0000e200ff028b82 */ /* 0x000e240000000a00 */
[----:B0-----:R-:W-:-:S05]  /*00a0*/  @!P0 IMAD.WIDE.U32 R2, R5, 0x4, R2 ;  /* 0x0000000405028825 */ /* 0x001fca00078e0002 */
[----:B--2---:R-:W2:Y:S01]  /*00b0*/  @!P0 LDG.E R0, desc[UR8][R2.64] ;  /* 0x0000000802008981 */ /* 0x004ea2000c1e1900 */
[----:B------:R-:W0:Y:S01]  /*00c0*/  S2UR UR5, SR_CgaCtaId ;  /* 0x00000000000579c3 */ /* 0x000e220000008800 */
[----:B------:R-:W-:Y:S01]  /*00d0*/  UMOV UR4, 0x400 ;  /* 0x0000040000047882 */ /* 0x000fe20000000000 */
[----:B------:R-:W-:Y:S01]  /*00e0*/  UISETP.GE.U32.AND UP0, UPT, UR7, 0x2, UPT ;  /* 0x000000020700788c */ /* 0x000fe2000bf06070 */
[----:B------:R-:W-:Y:S01]  /*00f0*/  ISETP.NE.AND P1, PT, R4, RZ, PT ;  /* 0x000000ff0400720c */ /* 0x000fe20003f25270 */
[----:B0-----:R-:W-:-:S06]  /*0100*/  ULEA UR4, UR5, UR4, 0x18 ;  /* 0x0000000405047291 */ /* 0x001fcc000f8ec0ff */
[----:B------:R-:W-:-:S05]  /*0110*/  LEA R5, R4, UR4, 0x2 ;  /* 0x0000000404057c11 */ /* 0x000fca000f8e10ff */
[----:B--2---:R0:W-:Y:S01]  /*0120*/  STS [R5], R0 ;  /* 0x0000000005007388 */ /* 0x0041e20000000800 */
[----:B------:R-:W-:Y:S06]  /*0130*/  BAR.SYNC.DEFER_BLOCKING 0x0 ;  /* 0x0000000000007b1d */ /* 0x000fec0000010000 */
[----:B------:R-:W-:Y:S05]  /*0140*/  BRA.U !UP0, `(.L_x_0) ;  /* 0x00000001083c7547 */ /* 0x000fea000b800000 */
[----:B------:R-:W-:-:S05]  /*0150*/  UMOV UR5, 0x1 ;  /* 0x0000000100057882 */ /* 0x000fca0000000000 */
.L_x_1:
[----:B------:R-:W-:-:S04]  /*0160*/  USHF.L.U32 UR6, UR5, 0x1, URZ ;  /* 0x0000000105067899 */ /* 0x000fc800080006ff */
[----:B------:R-:W-:Y:S02]  /*0170*/  UISETP.GE.U32.AND UP0, UPT, UR6, UR7, UPT ;  /* 0x000000070600728c */ /* 0x000fe4000bf06070 */
[----:B-1----:R-:W-:-:S05]  /*0180*/  IMAD R2, R4, UR6, RZ ;  /* 0x0000000604027c24 */ /* 0x002fca000f8e02ff */
[----:B------:R-:W-:-:S13]  /*0190*/  ISETP.GE.U32.AND P0, PT, R2, UR7, PT ;  /* 0x0000000702007c0c */ /* 0x000fda000bf06070 */
[C---:B0-----:R-:W-:Y:S01]  /*01a0*/  @!P0 IADD3 R0, PT, PT, R2.reuse, UR5, RZ ;  /* 0x0000000502008c10 */ /* 0x041fe2000fffe0ff */
[----:B------:R-:W-:Y:S01]  /*01b0*/  UMOV UR5, UR6 ;  /* 0x0000000600057c82 */ /* 0x000fe20008000000 */
[----:B------:R-:W-:Y:S02]  /*01c0*/  @!P0 LEA R2, R2, UR4, 0x2 ;  /* 0x0000000402028c11 */ /* 0x000fe4000f8e10ff */
[----:B------:R-:W-:-:S03]  /*01d0*/  @!P0 LEA R0, R0, UR4, 0x2 ;  /* 0x0000000400008c11 */ /* 0x000fc6000f8e10ff */
[----:B------:R-:W-:Y:S04]  /*01e0*/  @!P0 LDS R3, [R2] ;  /* 0x0000000002038984 */ /* 0x000fe80000000800 */
[----:B------:R-:W0:Y:S02]  /*01f0*/  @!P0 LDS R0, [R0] ;  /* 0x0000000000008984 */ /* 0x000e240000000800 */
[----:B0-----:R-:W-:-:S05]  /*0200*/  @!P0 FADD R3, R0, R3 ;  /* 0x0000000300038221 */ /* 0x001fca0000000000 */
[----:B------:R1:W-:Y:S01]  /*0210*/  @!P0 STS [R2], R3 ;  /* 0x0000000302008388 */ /* 0x0003e20000000800 */
[----:B------:R-:W-:Y:S06]  /*0220*/  BAR.SYNC.DEFER_BLOCKING 0x0 ;  /* 0x0000000000007b1d */ /* 0x000fec0000010000 */
[----:B------:R-:W-:Y:S05]  /*0230*/  BRA.U !UP0, `(.L_x_1) ;  /* 0xfffffffd08c87547 */ /* 0x000fea000b83ffff */
.L_x_0:
[----:B------:R-:W-:Y:S05]  /*0240*/  @P1 EXIT ;  /* 0x000000000000194d */ /* 0x000fea0003800000 */
[----:B------:R-:W2:Y:S01]  /*0250*/  S2UR UR5, SR_CgaCtaId ;  /* 0x00000000000579c3 */ /* 0x000ea20000008800 */
[----:B------:R-:W-:-:S07]  /*0260*/  UMOV UR4, 0x400 ;  /* 0x0000040000047882 */ /* 0x000fce0000000000 */
[----:B-1----:R-:W1:Y:S01]  /*0270*/  LDC.64 R2, c[0x0][0x380] ;  /* 0x0000e000ff027b82 */ /* 0x002e620000000a00 */
[----:B--2---:R-:W-:Y:S01]  /*0280*/  ULEA UR4, UR5, UR4, 0x18 ;  /* 0x0000000405047291 */ /* 0x004fe2000f8ec0ff */
[----:B-1----:R-:W-:-:S08]  /*0290*/  IMAD.WIDE.U32 R2, R7, 0x4, R2 ;  /* 0x0000000407027825 */ /* 0x002fd000078e0002 */
[----:B0-----:R-:W0:Y:S04]  /*02a0*/  LDS R5, [UR4] ;  /* 0x00000004ff057984 */ /* 0x001e280008000800 */
[----:B0-----:R-:W-:Y:S01]  /*02b0*/  STG.E desc[UR8][R2.64], R5 ;  /* 0x0000000502007986 */ /* 0x001fe2000c101908 */
[----:B------:R-:W-:Y:S05]  /*02c0*/  EXIT ;  /* 0x000000000000794d */ /* 0x000fea0003800000 */
.L_x_2:
[----:B------:R-:W-:-:S00]  /*02d0*/  BRA `(.L_x_2) ;  /* 0xfffffffc00fc7947 */ /* 0x000fc0000383ffff */
[----:B------:R-:W-:-:S00]  /*02e0*/  NOP ;  /* 0x0000000000007918 */ /* 0x000fc00000000000 */
        /* <DEDUP_REMOVED lines=9> */
.L_x_6:


//--------------------- .text._Z7reduce0PfS_i     --------------------------
	.section	.text._Z7reduce0PfS_i,"ax",@progbits
	.align	128
        .global         _Z7reduce0PfS_i
        .type           _Z7reduce0PfS_i,@function
        .size           _Z7reduce0PfS_i,(.L_x_7 - _Z7reduce0PfS_i)
        .other          _Z7reduce0PfS_i,@"STO_CUDA_ENTRY STV_DEFAULT"
_Z7reduce0PfS_i:
.text._Z7reduce0PfS_i:
        /* <DEDUP_REMOVED lines=21> */
[----:B0-----:R-:W-:-:S07]  /*0150*/  IMAD.MOV.U32 R0, RZ, RZ, 0x1 ;  /* 0x00000001ff007424 */ /* 0x001fce00078e00ff */
.L_x_4:
[----:B------:R-:W-:-:S05]  /*0160*/  SHF.L.U32 R8, R0, 0x1, RZ ;  /* 0x0000000100087819 */ /* 0x000fca00000006ff */
[----:B------:R-:W-:-:S05]  /*0170*/  VIADD R2, R8, 0xffffffff ;  /* 0xffffffff08027836 */ /* 0x000fca0000000000 */
[----:B------:R-:W-:-:S13]  /*0180*/  LOP3.LUT P1, RZ, R2, R7, RZ, 0xc0, !PT ;  /* 0x0000000702ff7212 */ /* 0x000fda000782c0ff */
[----:B------:R-:W-:Y:S01]  /*0190*/  @!P1 LEA R2, R0, R5, 0x2 ;  /* 0x0000000500029211 */ /* 0x000fe200078e10ff */
[----:B------:R-:W-:Y:S01]  /*01a0*/  @!P1 LDS R3, [R5] ;  /* 0x0000000005039984 */ /* 0x000fe20000000800 */
[----:B------:R-:W-:-:S04]  /*01b0*/  MOV R0, R8 ;  /* 0x0000000800007202 */ /* 0x000fc80000000f00 */
[----:B------:R-:W0:Y:S02]  /*01c0*/  @!P1 LDS R2, [R2] ;  /* 0x0000000002029984 */ /* 0x000e240000000800 */
[----:B0-----:R-:W-:-:S05]  /*01d0*/  @!P1 FADD R4, R2, R3 ;  /* 0x0000000302049221 */ /* 0x001fca0000000000 */
[----:B------:R1:W-:Y:S01]  /*01e0*/  @!P1 STS [R5], R4 ;  /* 0x0000000405009388 */ /* 0x0003e20000000800 */
[----:B------:R-:W-:Y:S01]  /*01f0*/  BAR.SYNC.DEFER_BLOCKING 0x0 ;  /* 0x0000000000007b1d */ /* 0x000fe20000010000 */
[----:B------:R-:W-:-:S13]  /*0200*/  ISETP.GE.U32.AND P1, PT, R8, UR8, PT ;  /* 0x0000000808007c0c */ /* 0x000fda000bf26070 */
[----:B-1----:R-:W-:Y:S05]  /*0210*/  @!P1 BRA `(.L_x_4) ;  /* 0xfffffffc00d09947 */ /* 0x002fea000383ffff */
.L_x_3:
[----:B------:R-:W-:Y:S05]  /*0220*/  @P0 EXIT ;  /* 0x000000000000094d */ /* 0x000fea0003800000 */
[----:B------:R-:W1:Y:S01]  /*0230*/  S2UR UR5, SR_CgaCtaId ;  /* 0x00000000000579c3 */ /* 0x000e620000008800 */
[----:B------:R-:W-:-:S07]  /*0240*/  UMOV UR4, 0x400 ;  /* 0x0000040000047882 */ /* 0x000fce0000000000 */
[----:B------:R-:W2:Y:S01]  /*0250*/  LDC.64 R2, c[0x0][0x380] ;  /* 0x0000e000ff027b82 */ /* 0x000ea20000000a00 */
[----:B-1----:R-:W-:Y:S01]  /*0260*/  ULEA UR4, UR5, UR4, 0x18 ;  /* 0x0000000405047291 */ /* 0x002fe2000f8ec0ff */
[----:B--2---:R-:W-:-:S08]  /*0270*/  IMAD.WIDE.U32 R2, R6, 0x4, R2 ;  /* 0x0000000406027825 */ /* 0x004fd000078e0002 */
[----:B0-----:R-:W0:Y:S04]  /*0280*/  LDS R5, [UR4] ;  /* 0x00000004ff057984 */ /* 0x001e280008000800 */
[----:B0-----:R-:W-:Y:S01]  /*0290*/  STG.E desc[UR6][R2.64], R5 ;  /* 0x0000000502007986 */ /* 0x001fe2000c101906 */
[----:B------:R-:W-:Y:S05]  /*02a0*/  EXIT ;  /* 0x000000000000794d */ /* 0x000fea0003800000 */
.L_x_5:
        /* <DEDUP_REMOVED lines=13> */
.L_x_7:


//--------------------- .nv.shared._Z7reduce1PfS_i --------------------------
	.section	.nv.shared._Z7reduce1PfS_i,"aw",@nobits
	.sectionflags	@""
	.align	16
	.zero		1024


//--------------------- .nv.shared.reserved.0     --------------------------
	.section	.nv.shared.reserved.0,"aw",@nobits
	.weak		__nv_reservedSMEM_offset_0_alias
	.size		__nv_reservedSMEM_offset_0_alias, 0, 64
	.other		__nv_reservedSMEM_offset_0_alias,@"STO_CUDA_RESERVED_SHARED STV_DEFAULT"
__nv_reservedSMEM_offset_0_alias:
	.zero		0
	.zero		64


//--------------------- .nv.shared._Z7reduce0PfS_i --------------------------
	.section	.nv.shared._Z7reduce0PfS_i,"aw",@nobits
	.sectionflags	@""
	.align	16
	.zero		1024


//--------------------- .nv.constant0._Z7reduce1PfS_i --------------------------
	.section	.nv.constant0._Z7reduce1PfS_i,"a",@progbits
	.sectionflags	@""
	.align	4
.nv.constant0._Z7reduce1PfS_i:
	.zero		916


//--------------------- .nv.constant0._Z7reduce0PfS_i --------------------------
	.section	.nv.constant0._Z7reduce0PfS_i,"a",@progbits
	.sectionflags	@""
	.align	4
.nv.constant0._Z7reduce0PfS_i:
	.zero		916


//--------------------- SYMBOLS --------------------------

	.type		.nv.reservedSmem.offset0,@object
	.size		.nv.reservedSmem.offset0,0x4
	.type		.nv.reservedSmem.cap,@object
	.size		.nv.reservedSmem.cap,0x4
